//
// Generated by NVIDIA NVVM Compiler
//
// Compiler Build ID: CL-36424714
// Cuda compilation tools, release 13.0, V13.0.88
// Based on NVVM 20.0.0
//

.version 9.0
.target sm_100
.address_size 64

	// .globl	_Z26countTargetLengthSequencesPiS_ii

.visible .entry _Z26countTargetLengthSequencesPiS_ii(
	.param .u64 .ptr .align 1 _Z26countTargetLengthSequencesPiS_ii_param_0,
	.param .u64 .ptr .align 1 _Z26countTargetLengthSequencesPiS_ii_param_1,
	.param .u32 _Z26countTargetLengthSequencesPiS_ii_param_2,
	.param .u32 _Z26countTargetLengthSequencesPiS_ii_param_3
)
{
	.reg .pred 	%p<8>;
	.reg .b32 	%r<25>;
	.reg .b64 	%rd<9>;

	ld.param.u64 	%rd1, [_Z26countTargetLengthSequencesPiS_ii_param_0];
	ld.param.u64 	%rd2, [_Z26countTargetLengthSequencesPiS_ii_param_1];
	ld.param.u32 	%r9, [_Z26countTargetLengthSequencesPiS_ii_param_2];
	ld.param.u32 	%r10, [_Z26countTargetLengthSequencesPiS_ii_param_3];
	mov.u32 	%r11, %ctaid.x;
	mov.u32 	%r12, %ntid.x;
	mov.u32 	%r13, %tid.x;
	mad.lo.s32 	%r1, %r11, %r12, %r13;
	setp.ge.s32 	%p1, %r1, %r10;
	@%p1 bra 	$L__BB0_6;
	cvta.to.global.u64 	%rd3, %rd1;
	mul.wide.s32 	%rd4, %r1, 4;
	add.s64 	%rd5, %rd3, %rd4;
	ld.global.u32 	%r23, [%rd5];
	setp.lt.s32 	%p2, %r23, 2;
	mov.b32 	%r24, 1;
	@%p2 bra 	$L__BB0_4;
	mov.b32 	%r24, 1;
	mov.u32 	%r22, %r23;
$L__BB0_3:
	add.s32 	%r24, %r24, 1;
	and.b32  	%r17, %r22, 1;
	setp.eq.b32 	%p3, %r17, 1;
	shr.u32 	%r18, %r22, 1;
	mad.lo.s32 	%r19, %r22, 3, 1;
	selp.b32 	%r22, %r19, %r18, %p3;
	setp.gt.u32 	%p4, %r22, 1;
	mov.b32 	%r23, 1;
	@%p4 bra 	$L__BB0_3;
$L__BB0_4:
	setp.lt.s32 	%p5, %r23, 0;
	setp.ne.s32 	%p6, %r24, %r9;
	or.pred  	%p7, %p5, %p6;
	@%p7 bra 	$L__BB0_6;
	cvta.to.global.u64 	%rd6, %rd2;
	add.s64 	%rd8, %rd6, %rd4;
	mov.b32 	%r20, 1;
	st.global.u32 	[%rd8], %r20;
$L__BB0_6:
	ret;

}


// ===== COMPILED SASS (sm_100) =====

	.target	sm_100

	.elftype	@"ET_EXEC"


//--------------------- .note.nv.tkinfo           --------------------------
	.section	.note.nv.tkinfo,"",@"SHT_NOTE"
	.sectionflags	@"SHF_NOTE_NV_TKINFO"
	.tkinfo
        /*0018*/ 	.word	0x00000002
        /*0030*/ 	.string	""
        /*0030*/ 	.string	"ptxas"
        /*0030*/ 	.string	"Cuda compilation tools, release 13.0, V13.0.88"
        /*0030*/ 	.string	"Build cuda_13.0.r13.0/compiler.36424714_0"
        /*0030*/ 	.string	"-arch sm_100 -m 64 "



//--------------------- .note.nv.cuinfo           --------------------------
	.section	.note.nv.cuinfo,"",@"SHT_NOTE"
	.sectionflags	@"SHF_NOTE_NV_CUINFO"
        /*0018*/ 	.short	0x0002
        /*001a*/ 	.short	0x0064
        /*001c*/ 	.short	0x0082
	.zero		2


//--------------------- .nv.info                  --------------------------
	.section	.nv.info,"",@"SHT_CUDA_INFO"
	.align	4


	//----- nvinfo : EIATTR_REGCOUNT
	.align		4
        /*0000*/ 	.byte	0x04, 0x2f
        /*0002*/ 	.short	(.L_1 - .L_0)
	.align		4
.L_0:
        /*0004*/ 	.word	index@(_Z26countTargetLengthSequencesPiS_ii)
        /*0008*/ 	.word	0x0000000a


	//----- nvinfo : EIATTR_FRAME_SIZE
	.align		4
.L_1:
        /*000c*/ 	.byte	0x04, 0x11
        /*000e*/ 	.short	(.L_3 - .L_2)
	.align		4
.L_2:
        /*0010*/ 	.word	index@(_Z26countTargetLengthSequencesPiS_ii)
        /*0014*/ 	.word	0x00000000


	//----- nvinfo : EIATTR_MIN_STACK_SIZE
	.align		4
.L_3:
        /*0018*/ 	.byte	0x04, 0x12
        /*001a*/ 	.short	(.L_5 - .L_4)
	.align		4
.L_4:
        /*001c*/ 	.word	index@(_Z26countTargetLengthSequencesPiS_ii)
        /*0020*/ 	.word	0x00000000
.L_5:


//--------------------- .nv.compat                --------------------------
	.section	.nv.compat,"",@"SHT_CUDA_COMPAT_INFO"
	.align	4
        /*0000*/ 	.byte	0x02, 0x09, 0x00, 0x00, 0x02, 0x02, 0x01, 0x00, 0x02, 0x05, 0x05, 0x00, 0x03, 0x07, 0x01, 0x01
        /*0010*/ 	.byte	0x02, 0x03, 0x00, 0x00, 0x02, 0x06, 0x01, 0x00, 0x04, 0x0b, 0x08, 0x00, 0x09, 0x00, 0x00, 0x00
        /*0020*/ 	.byte	0x00, 0x00, 0x00, 0x00


//--------------------- .nv.info._Z26countTargetLengthSequencesPiS_ii --------------------------
	.section	.nv.info._Z26countTargetLengthSequencesPiS_ii,"",@"SHT_CUDA_INFO"
	.sectionflags	@""
	.align	4


	//----- nvinfo : EIATTR_CUDA_API_VERSION
	.align		4
        /*0000*/ 	.byte	0x04, 0x37
        /*0002*/ 	.short	(.L_7 - .L_6)
.L_6:
        /*0004*/ 	.word	0x00000082


	//----- nvinfo : EIATTR_KPARAM_INFO
	.align		4
.L_7:
        /*0008*/ 	.byte	0x04, 0x17
        /*000a*/ 	.short	(.L_9 - .L_8)
.L_8:
        /*000c*/ 	.word	0x00000000
        /*0010*/ 	.short	0x0003
        /*0012*/ 	.short	0x0014
        /*0014*/ 	.byte	0x00, 0xf0, 0x11, 0x00


	//----- nvinfo : EIATTR_KPARAM_INFO
	.align		4
.L_9:
        /*0018*/ 	.byte	0x04, 0x17
        /*001a*/ 	.short	(.L_11 - .L_10)
.L_10:
        /*001c*/ 	.word	0x00000000
        /*0020*/ 	.short	0x0002
        /*0022*/ 	.short	0x0010
        /*0024*/ 	.byte	0x00, 0xf0, 0x11, 0x00


	//----- nvinfo : EIATTR_KPARAM_INFO
	.align		4
.L_11:
        /*0028*/ 	.byte	0x04, 0x17
        /*002a*/ 	.short	(.L_13 - .L_12)
.L_12:
        /*002c*/ 	.word	0x00000000
        /*0030*/ 	.short	0x0001
        /*0032*/ 	.short	0x0008
        /*0034*/ 	.byte	0x00, 0xf5, 0x21, 0x00


	//----- nvinfo : EIATTR_KPARAM_INFO
	.align		4
.L_13:
        /*0038*/ 	.byte	0x04, 0x17
        /*003a*/ 	.short	(.L_15 - .L_14)
.L_14:
        /*003c*/ 	.word	0x00000000
        /*0040*/ 	.short	0x0000
        /*0042*/ 	.short	0x0000
        /*0044*/ 	.byte	0x00, 0xf5, 0x21, 0x00


	//----- nvinfo : EIATTR_SPARSE_MMA_MASK
	.align		4
.L_15:
        /*0048*/ 	.byte	0x03, 0x50
        /*004a*/ 	.short	0x0000


	//----- nvinfo : EIATTR_MAXREG_COUNT
	.align		4
        /*004c*/ 	.byte	0x03, 0x1b
        /*004e*/ 	.short	0x00ff


	//----- nvinfo : EIATTR_MERCURY_ISA_VERSION
	.align		4
        /*0050*/ 	.byte	0x03, 0x5f
        /*0052*/ 	.short	0x0101


	//----- nvinfo : EIATTR_VRC_CTA_INIT_COUNT
	.align		4
        /*0054*/ 	.byte	0x02, 0x4a
	.zero		1
	.zero		1


	//----- nvinfo : EIATTR_EXIT_INSTR_OFFSETS
	.align		4
        /*0058*/ 	.byte	0x04, 0x1c
        /*005a*/ 	.short	(.L_17 - .L_16)


	//   ....[0]....
.L_16:
        /*005c*/ 	.word	0x00000070


	//   ....[1]....
        /*0060*/ 	.word	0x00000210


	//   ....[2]....
        /*0064*/ 	.word	0x00000260


	//----- nvinfo : EIATTR_CRS_STACK_SIZE
	.align		4
.L_17:
        /*0068*/ 	.byte	0x04, 0x1e
        /*006a*/ 	.short	(.L_19 - .L_18)
.L_18:
        /*006c*/ 	.word	0x00000000


	//----- nvinfo : EIATTR_CBANK_PARAM_SIZE
	.align		4
.L_19:
        /*0070*/ 	.byte	0x03, 0x19
        /*0072*/ 	.short	0x0018


	//----- nvinfo : EIATTR_PARAM_CBANK
	.align		4
        /*0074*/ 	.byte	0x04, 0x0a
        /*0076*/ 	.short	(.L_21 - .L_20)
	.align		4
.L_20:
        /*0078*/ 	.word	index@(.nv.constant0._Z26countTargetLengthSequencesPiS_ii)
        /*007c*/ 	.short	0x0380
        /*007e*/ 	.short	0x0018


	//----- nvinfo : EIATTR_SW_WAR
	.align		4
.L_21:
        /*0080*/ 	.byte	0x04, 0x36
        /*0082*/ 	.short	(.L_23 - .L_22)
.L_22:
        /*0084*/ 	.word	0x00000008
.L_23:


//--------------------- .nv.callgraph             --------------------------
	.section	.nv.callgraph,"",@"SHT_CUDA_CALLGRAPH"
	.align	4
	.sectionentsize	8
	.align		4
        /*0000*/ 	.word	0x00000000
	.align		4
        /*0004*/ 	.word	0xffffffff
	.align		4
        /*0008*/ 	.word	0x00000000
	.align		4
        /*000c*/ 	.word	0xfffffffe
	.align		4
        /*0010*/ 	.word	0x00000000
	.align		4
        /*0014*/ 	.word	0xfffffffd
	.align		4
        /*0018*/ 	.word	0x00000000
	.align		4
        /*001c*/ 	.word	0xfffffffc


//--------------------- .text._Z26countTargetLengthSequencesPiS_ii --------------------------
	.section	.text._Z26countTargetLengthSequencesPiS_ii,"ax",@progbits
	.align	128
        .global         _Z26countTargetLengthSequencesPiS_ii
        .type           _Z26countTargetLengthSequencesPiS_ii,@function
        .size           _Z26countTargetLengthSequencesPiS_ii,(.L_x_5 - _Z26countTargetLengthSequencesPiS_ii)
        .other          _Z26countTargetLengthSequencesPiS_ii,@"STO_CUDA_ENTRY STV_DEFAULT"
_Z26countTargetLengthSequencesPiS_ii:
.text._Z26countTargetLengthSequencesPiS_ii:
[----:B------:R-:W-:Y:S01]  /*0000*/  LDC R1, c[0x0][0x37c] ;  /* 0x0000df00ff017b82 */ /* 0x000fe20000000800 */
[----:B------:R-:W0:Y:S07]  /*0010*/  S2R R0, SR_TID.X ;  /* 0x0000000000007919 */ /* 0x000e2e0000002100 */
[----:B------:R-:W0:Y:S01]  /*0020*/  S2UR UR4, SR_CTAID.X ;  /* 0x00000000000479c3 */ /* 0x000e220000002500 */
[----:B------:R-:W1:Y:S07]  /*0030*/  LDCU UR5, c[0x0][0x394] ;  /* 0x00007280ff0577ac */ /* 0x000e6e0008000800 */
[----:B------:R-:W0:Y:S02]  /*0040*/  LDC R5, c[0x0][0x360] ;  /* 0x0000d800ff057b82 */ /* 0x000e240000000800 */
[----:B0-----:R-:W-:-:S05]  /*0050*/  IMAD R5, R5, UR4, R0 ;  /* 0x0000000405057c24 */ /* 0x001fca000f8e0200 */
[----:B-1----:R-:W-:-:S13]  /*0060*/  ISETP.GE.AND P0, PT, R5, UR5, PT ;  /* 0x0000000505007c0c */ /* 0x002fda000bf06270 */
[----:B------:R-:W-:Y:S05]  /*0070*/  @P0 EXIT ;  /* 0x000000000000094d */ /* 0x000fea0003800000 */
[----:B------:R-:W0:Y:S01]  /*0080*/  LDC.64 R2, c[0x0][0x380] ;  /* 0x0000e000ff027b82 */ /* 0x000e220000000a00 */
[----:B------:R-:W1:Y:S01]  /*0090*/  LDCU.64 UR4, c[0x0][0x358] ;  /* 0x00006b00ff0477ac */ /* 0x000e620008000a00 */
[----:B0-----:R-:W-:-:S06]  /*00a0*/  IMAD.WIDE R2, R5, 0x4, R2 ;  /* 0x0000000405027825 */ /* 0x001fcc00078e0202 */
[----:B-1----:R-:W2:Y:S01]  /*00b0*/  LDG.E R2, desc[UR4][R2.64] ;  /* 0x0000000402027981 */ /* 0x002ea2000c1e1900 */
[----:B------:R-:W-:Y:S01]  /*00c0*/  BSSY.RECONVERGENT B0, `(.L_x_0) ;  /* 0x0000011000007945 */ /* 0x000fe20003800200 */
[----:B------:R-:W-:Y:S01]  /*00d0*/  IMAD.MOV.U32 R0, RZ, RZ, 0x1 ;  /* 0x00000001ff007424 */ /* 0x000fe200078e00ff */
[----:B--2---:R-:W-:-:S13]  /*00e0*/  ISETP.GE.AND P0, PT, R2, 0x2, PT ;  /* 0x000000020200780c */ /* 0x004fda0003f06270 */
[----:B------:R-:W-:Y:S05]  /*00f0*/  @!P0 BRA `(.L_x_1) ;  /* 0x0000000000348947 */ /* 0x000fea0003800000 */
[----:B------:R-:W-:Y:S01]  /*0100*/  HFMA2 R7, -RZ, RZ, 0, 5.9604644775390625e-08 ;  /* 0x00000001ff077431 */ /* 0x000fe200000001ff */
[----:B------:R-:W-:Y:S01]  /*0110*/  BSSY.RECONVERGENT B1, `(.L_x_2) ;  /* 0x000000a000017945 */ /* 0x000fe20003800200 */
[----:B------:R-:W-:-:S07]  /*0120*/  IMAD.MOV.U32 R0, RZ, RZ, 0x1 ;  /* 0x00000001ff007424 */ /* 0x000fce00078e00ff */
.L_x_3:
[----:B------:R-:W-:Y:S01]  /*0130*/  LOP3.LUT R3, R2, 0x1, RZ, 0xc0, !PT ;  /* 0x0000000102037812 */ /* 0x000fe200078ec0ff */
[----:B------:R-:W-:-:S03]  /*0140*/  VIADD R0, R0, 0x1 ;  /* 0x0000000100007836 */ /* 0x000fc60000000000 */
[----:B------:R-:W-:Y:S02]  /*0150*/  ISETP.NE.U32.AND P0, PT, R3, 0x1, PT ;  /* 0x000000010300780c */ /* 0x000fe40003f05070 */
[----:B------:R-:W-:-:S11]  /*0160*/  SHF.R.U32.HI R3, RZ, 0x1, R2 ;  /* 0x00000001ff037819 */ /* 0x000fd60000011602 */
[----:B------:R-:W-:-:S05]  /*0170*/  @!P0 IMAD R3, R2, 0x3, R7 ;  /* 0x0000000302038824 */ /* 0x000fca00078e0207 */
[----:B------:R-:W-:Y:S02]  /*0180*/  ISETP.GT.U32.AND P0, PT, R3, 0x1, PT ;  /* 0x000000010300780c */ /* 0x000fe40003f04070 */
[----:B------:R-:W-:-:S11]  /*0190*/  MOV R2, R3 ;  /* 0x0000000300027202 */ /* 0x000fd60000000f00 */
[----:B------:R-:W-:Y:S05]  /*01a0*/  @P0 BRA `(.L_x_3) ;  /* 0xfffffffc00e00947 */ /* 0x000fea000383ffff */
[----:B------:R-:W-:Y:S05]  /*01b0*/  BSYNC.RECONVERGENT B1 ;  /* 0x0000000000017941 */ /* 0x000fea0003800200 */
.L_x_2:
[----:B------:R-:W-:-:S07]  /*01c0*/  IMAD.MOV.U32 R2, RZ, RZ, 0x1 ;  /* 0x00000001ff027424 */ /* 0x000fce00078e00ff */
.L_x_1:
[----:B------:R-:W-:Y:S05]  /*01d0*/  BSYNC.RECONVERGENT B0 ;  /* 0x0000000000007941 */ /* 0x000fea0003800200 */
.L_x_0:
[----:B------:R-:W0:Y:S02]  /*01e0*/  LDCU UR6, c[0x0][0x390] ;  /* 0x00007200ff0677ac */ /* 0x000e240008000800 */
[----:B0-----:R-:W-:-:S04]  /*01f0*/  ISETP.NE.AND P0, PT, R0, UR6, PT ;  /* 0x0000000600007c0c */ /* 0x001fc8000bf05270 */
[----:B------:R-:W-:-:S13]  /*0200*/  ISETP.LT.OR P0, PT, R2, RZ, P0 ;  /* 0x000000ff0200720c */ /* 0x000fda0000701670 */
[----:B------:R-:W-:Y:S05]  /*0210*/  @P0 EXIT ;  /* 0x000000000000094d */ /* 0x000fea0003800000 */
[----:B------:R-:W0:Y:S01]  /*0220*/  LDC.64 R2, c[0x0][0x388] ;  /* 0x0000e200ff027b82 */ /* 0x000e220000000a00 */
[----:B------:R-:W-:Y:S01]  /*0230*/  MOV R7, 0x1 ;  /* 0x0000000100077802 */ /* 0x000fe20000000f00 */
[----:B0-----:R-:W-:-:S05]  /*0240*/  IMAD.WIDE R2, R5, 0x4, R2 ;  /* 0x0000000405027825 */ /* 0x001fca00078e0202 */
[----:B------:R-:W-:Y:S01]  /*0250*/  STG.E desc[UR4][R2.64], R7 ;  /* 0x0000000702007986 */ /* 0x000fe2000c101904 */
[----:B------:R-:W-:Y:S05]  /*0260*/  EXIT ;  /* 0x000000000000794d */ /* 0x000fea0003800000 */
.L_x_4:
[----:B------:R-:W-:-:S00]  /*0270*/  BRA `(.L_x_4) ;  /* 0xfffffffc00fc7947 */ /* 0x000fc0000383ffff */
[----:B------:R-:W-:-:S00]  /*0280*/  NOP ;  /* 0x0000000000007918 */ /* 0x000fc00000000000 */
[----:B------:R-:W-:-:S00]  /*0290*/  NOP ;  /* 0x0000000000007918 */ /* 0x000fc00000000000 */
[----:B------:R-:W-:-:S00]  /*02a0*/  NOP ;  /* 0x0000000000007918 */ /* 0x000fc00000000000 */
[----:B------:R-:W-:-:S00]  /*02b0*/  NOP ;  /* 0x0000000000007918 */ /* 0x000fc00000000000 */
[----:B------:R-:W-:-:S00]  /*02c0*/  NOP ;  /* 0x0000000000007918 */ /* 0x000fc00000000000 */
[----:B------:R-:W-:-:S00]  /*02d0*/  NOP ;  /* 0x0000000000007918 */ /* 0x000fc00000000000 */
[----:B------:R-:W-:-:S00]  /*02e0*/  NOP ;  /* 0x0000000000007918 */ /* 0x000fc00000000000 */
[----:B------:R-:W-:-:S00]  /*02f0*/  NOP ;  /* 0x0000000000007918 */ /* 0x000fc00000000000 */
.L_x_5:


//--------------------- .nv.shared.reserved.0     --------------------------
	.section	.nv.shared.reserved.0,"aw",@nobits
	.weak		__nv_reservedSMEM_offset_0_alias
	.size		__nv_reservedSMEM_offset_0_alias, 0, 64
	.other		__nv_reservedSMEM_offset_0_alias,@"STO_CUDA_RESERVED_SHARED STV_DEFAULT"
__nv_reservedSMEM_offset_0_alias:
	.zero		0
	.zero		64


//--------------------- .nv.constant0._Z26countTargetLengthSequencesPiS_ii --------------------------
	.section	.nv.constant0._Z26countTargetLengthSequencesPiS_ii,"a",@progbits
	.sectionflags	@""
	.align	4
.nv.constant0._Z26countTargetLengthSequencesPiS_ii:
	.zero		920


//--------------------- SYMBOLS --------------------------

	.type		.nv.reservedSmem.offset0,@object
	.size		.nv.reservedSmem.offset0,0x4
